	.headerflags	@"EF_CUDA_TEXMODE_UNIFIED EF_CUDA_64BIT_ADDRESS EF_CUDA_ACCELERATORS EF_CUDA_SM90 EF_CUDA_VIRTUAL_SM(EF_CUDA_SM90)"
	.elftype	@"ET_EXEC"


//--------------------- .nv.info                  --------------------------
	.section	.nv.info,"",@"SHT_CUDA_INFO"
	.align	4


	//----- nvinfo : EIATTR_REGCOUNT
	.align		4
        /*0000*/ 	.byte	0x04, 0x2f
        /*0002*/ 	.short	(.L_3 - .L_2)
	.align		4
.L_2:
        /*0004*/ 	.word	index@(triton_per_fused_add_mean_sqrt_var_0)
        /*0008*/ 	.word	0x00000010


	//----- nvinfo : EIATTR_MIN_STACK_SIZE
	.align		4
.L_3:
        /*000c*/ 	.byte	0x04, 0x12
        /*000e*/ 	.short	(.L_5 - .L_4)
	.align		4
.L_4:
        /*0010*/ 	.word	index@(triton_per_fused_add_mean_sqrt_var_0)
        /*0014*/ 	.word	0x00000000


	//----- nvinfo : EIATTR_FRAME_SIZE
	.align		4
.L_5:
        /*0018*/ 	.byte	0x04, 0x11
        /*001a*/ 	.short	(.L_7 - .L_6)
	.align		4
.L_6:
        /*001c*/ 	.word	index@(triton_per_fused_add_mean_sqrt_var_0)
        /*0020*/ 	.word	0x00000000


	//----- nvinfo : EIATTR_MIN_STACK_SIZE
	.align		4
.L_7:
        /*0024*/ 	.byte	0x04, 0x12
        /*0026*/ 	.short	(.L_9 - .L_8)
	.align		4
.L_8:
        /*0028*/ 	.word	index@(triton_per_fused_add_mean_sqrt_var_0)
        /*002c*/ 	.word	0x00000000
.L_9:


//--------------------- .nv.info.triton_per_fused_add_mean_sqrt_var_0 --------------------------
	.section	.nv.info.triton_per_fused_add_mean_sqrt_var_0,"",@"SHT_CUDA_INFO"
	.sectionflags	@""
	.align	4


	//----- nvinfo : EIATTR_CUDA_API_VERSION
	.align		4
        /*0000*/ 	.byte	0x04, 0x37
        /*0002*/ 	.short	(.L_11 - .L_10)
.L_10:
        /*0004*/ 	.word	0x0000007c


	//----- nvinfo : EIATTR_KPARAM_INFO
	.align		4
.L_11:
        /*0008*/ 	.byte	0x04, 0x17
        /*000a*/ 	.short	(.L_13 - .L_12)
.L_12:
        /*000c*/ 	.word	0x00000000
        /*0010*/ 	.short	0x0004
        /*0012*/ 	.short	0x001c
        /*0014*/ 	.byte	0x00, 0xf0, 0x11, 0x00


	//----- nvinfo : EIATTR_KPARAM_INFO
	.align		4
.L_13:
        /*0018*/ 	.byte	0x04, 0x17
        /*001a*/ 	.short	(.L_15 - .L_14)
.L_14:
        /*001c*/ 	.word	0x00000000
        /*0020*/ 	.short	0x0003
        /*0022*/ 	.short	0x0018
        /*0024*/ 	.byte	0x00, 0xf0, 0x11, 0x00


	//----- nvinfo : EIATTR_KPARAM_INFO
	.align		4
.L_15:
        /*0028*/ 	.byte	0x04, 0x17
        /*002a*/ 	.short	(.L_17 - .L_16)
.L_16:
        /*002c*/ 	.word	0x00000000
        /*0030*/ 	.short	0x0002
        /*0032*/ 	.short	0x0010
        /*0034*/ 	.byte	0x00, 0xf4, 0x21, 0x00


	//----- nvinfo : EIATTR_KPARAM_INFO
	.align		4
.L_17:
        /*0038*/ 	.byte	0x04, 0x17
        /*003a*/ 	.short	(.L_19 - .L_18)
.L_18:
        /*003c*/ 	.word	0x00000000
        /*0040*/ 	.short	0x0001
        /*0042*/ 	.short	0x0008
        /*0044*/ 	.byte	0x00, 0xf4, 0x21, 0x00


	//----- nvinfo : EIATTR_KPARAM_INFO
	.align		4
.L_19:
        /*0048*/ 	.byte	0x04, 0x17
        /*004a*/ 	.short	(.L_21 - .L_20)
.L_20:
        /*004c*/ 	.word	0x00000000
        /*0050*/ 	.short	0x0000
        /*0052*/ 	.short	0x0000
        /*0054*/ 	.byte	0x00, 0xf4, 0x21, 0x00


	//----- nvinfo : EIATTR_SPARSE_MMA_MASK
	.align		4
.L_21:
        /*0058*/ 	.byte	0x03, 0x50
        /*005a*/ 	.short	0x0000


	//----- nvinfo : EIATTR_MAXREG_COUNT
	.align		4
        /*005c*/ 	.byte	0x03, 0x1b
        /*005e*/ 	.short	0x00ff


	//----- nvinfo : EIATTR_COOP_GROUP_MASK_REGIDS
	.align		4
        /*0060*/ 	.byte	0x04, 0x29
        /*0062*/ 	.short	(.L_23 - .L_22)


	//   ....[0]....
.L_22:
        /*0064*/ 	.word	0xffffffff


	//   ....[1]....
        /*0068*/ 	.word	0xffffffff


	//   ....[2]....
        /*006c*/ 	.word	0xffffffff


	//   ....[3]....
        /*0070*/ 	.word	0xffffffff


	//   ....[4]....
        /*0074*/ 	.word	0xffffffff


	//   ....[5]....
        /*0078*/ 	.word	0xffffffff


	//   ....[6]....
        /*007c*/ 	.word	0xffffffff


	//   ....[7]....
        /*0080*/ 	.word	0xffffffff


	//----- nvinfo : EIATTR_COOP_GROUP_INSTR_OFFSETS
	.align		4
.L_23:
        /*0084*/ 	.byte	0x04, 0x28
        /*0086*/ 	.short	(.L_25 - .L_24)


	//   ....[0]....
.L_24:
        /*0088*/ 	.word	0x00000150


	//   ....[1]....
        /*008c*/ 	.word	0x00000170


	//   ....[2]....
        /*0090*/ 	.word	0x00000190


	//   ....[3]....
        /*0094*/ 	.word	0x000001b0


	//   ....[4]....
        /*0098*/ 	.word	0x00000240


	//   ....[5]....
        /*009c*/ 	.word	0x00000270


	//   ....[6]....
        /*00a0*/ 	.word	0x00000290


	//   ....[7]....
        /*00a4*/ 	.word	0x000002c0


	//----- nvinfo : EIATTR_EXIT_INSTR_OFFSETS
	.align		4
.L_25:
        /*00a8*/ 	.byte	0x04, 0x1c
        /*00aa*/ 	.short	(.L_27 - .L_26)


	//   ....[0]....
.L_26:
        /*00ac*/ 	.word	0x00000320


	//   ....[1]....
        /*00b0*/ 	.word	0x00000360


	//----- nvinfo : EIATTR_REQNTID
	.align		4
.L_27:
        /*00b4*/ 	.byte	0x04, 0x10
        /*00b6*/ 	.short	(.L_29 - .L_28)
.L_28:
        /*00b8*/ 	.word	0x00000040
        /*00bc*/ 	.word	0x00000001
        /*00c0*/ 	.word	0x00000001


	//----- nvinfo : EIATTR_CBANK_PARAM_SIZE
	.align		4
.L_29:
        /*00c4*/ 	.byte	0x03, 0x19
        /*00c6*/ 	.short	0x0020


	//----- nvinfo : EIATTR_PARAM_CBANK
	.align		4
        /*00c8*/ 	.byte	0x04, 0x0a
        /*00ca*/ 	.short	(.L_31 - .L_30)
	.align		4
.L_30:
        /*00cc*/ 	.word	index@(.nv.constant0.triton_per_fused_add_mean_sqrt_var_0)
        /*00d0*/ 	.short	0x0210
        /*00d2*/ 	.short	0x0020


	//----- nvinfo : EIATTR_SW_WAR
	.align		4
.L_31:
        /*00d4*/ 	.byte	0x04, 0x36
        /*00d6*/ 	.short	(.L_33 - .L_32)
.L_32:
        /*00d8*/ 	.word	0x00000008
.L_33:


//--------------------- .nv.callgraph             --------------------------
	.section	.nv.callgraph,"",@"SHT_CUDA_CALLGRAPH"
	.align	4
	.sectionentsize	8
	.align		4
        /*0000*/ 	.word	0x00000000
	.align		4
        /*0004*/ 	.word	0xffffffff
	.align		4
        /*0008*/ 	.word	0x00000000
	.align		4
        /*000c*/ 	.word	0xfffffffe
	.align		4
        /*0010*/ 	.word	0x00000000
	.align		4
        /*0014*/ 	.word	0xfffffffd
	.align		4
        /*0018*/ 	.word	0x00000000
	.align		4
        /*001c*/ 	.word	0xfffffffc


//--------------------- .nv.constant4             --------------------------
	.section	.nv.constant4,"a",@progbits
	.align	8
	.align		8
.nv.constant4:
        /*0000*/ 	.dword	_$_str
	.align		8
        /*0008*/ 	.dword	_$_str_$_2


//--------------------- .text.triton_per_fused_add_mean_sqrt_var_0 --------------------------
	.section	.text.triton_per_fused_add_mean_sqrt_var_0,"ax",@progbits
	.sectionflags	@"SHF_BARRIERS=1"
	.align	128
        .global         triton_per_fused_add_mean_sqrt_var_0
        .type           triton_per_fused_add_mean_sqrt_var_0,@function
        .size           triton_per_fused_add_mean_sqrt_var_0,(.L_x_1 - triton_per_fused_add_mean_sqrt_var_0)
        .other          triton_per_fused_add_mean_sqrt_var_0,@"STO_CUDA_ENTRY STV_DEFAULT"
triton_per_fused_add_mean_sqrt_var_0:
.text.triton_per_fused_add_mean_sqrt_var_0:
[----:B------:R-:W0:Y:S02]  /*0000*/  LDC R1, c[0x0][0x28] ;  /* 0x00000a00ff017b82 */ /* 0x000e240000000800 */
[----:B------:R-:W1:Y:S01]  /*0010*/  S2R R0, SR_CTAID.X ;  /* 0x0000000000007919 */ /* 0x000e620000002500 */
[----:B------:R-:W2:Y:S01]  /*0020*/  LDC.64 R2, c[0x0][0x220] ;  /* 0x00008800ff027b82 */ /* 0x000ea20000000a00 */
[----:B------:R-:W-:Y:S01]  /*0030*/  ULDC.64 UR4, c[0x0][0x208] ;  /* 0x0000820000047ab9 */ /* 0x000fe20000000a00 */
[----:B------:R-:W3:Y:S01]  /*0040*/  S2R R10, SR_TID.X ;  /* 0x00000000000a7919 */ /* 0x000ee20000002100 */
[----:B-1----:R-:W-:Y:S02]  /*0050*/  SHF.R.S32.HI R5, RZ, 0x1f, R0 ;  /* 0x0000001fff057819 */ /* 0x002fe40000011400 */
[----:B------:R-:W-:Y:S02]  /*0060*/  ISETP.GE.AND P0, PT, R0, 0x10, PT ;  /* 0x000000100000780c */ /* 0x000fe40003f06270 */
[----:B------:R-:W-:Y:S02]  /*0070*/  LEA.HI R5, R5, R0, RZ, 0x2 ;  /* 0x0000000005057211 */ /* 0x000fe400078f10ff */
[----:B---3--:R-:W-:-:S02]  /*0080*/  SHF.L.U32 R4, R10, 0x2, RZ ;  /* 0x000000020a047819 */ /* 0x008fc400000006ff */
[C---:B------:R-:W-:Y:S02]  /*0090*/  LOP3.LUT R7, R5.reuse, 0xfffffffc, RZ, 0xc0, !PT ;  /* 0xfffffffc05077812 */ /* 0x040fe400078ec0ff */
[----:B------:R-:W-:Y:S02]  /*00a0*/  LOP3.LUT R4, R4, 0x3c, RZ, 0xc0, !PT ;  /* 0x0000003c04047812 */ /* 0x000fe400078ec0ff */
[----:B------:R-:W-:Y:S02]  /*00b0*/  SHF.L.U32 R5, R5, 0x4, RZ ;  /* 0x0000000405057819 */ /* 0x000fe400000006ff */
[----:B------:R-:W-:Y:S02]  /*00c0*/  IADD3 R4, R4, R0, -R7 ;  /* 0x0000000004047210 */ /* 0x000fe40007ffe807 */
[----:B------:R-:W-:-:S04]  /*00d0*/  LOP3.LUT R5, R5, 0xffffffc0, RZ, 0xc0, !PT ;  /* 0xffffffc005057812 */ /* 0x000fc800078ec0ff */
[----:B------:R-:W-:Y:S01]  /*00e0*/  IADD3 R5, R4, R5, RZ ;  /* 0x0000000504057210 */ /* 0x000fe20007ffe0ff */
[----:B------:R-:W-:-:S04]  /*00f0*/  HFMA2.MMA R4, -RZ, RZ, 0, 0 ;  /* 0x00000000ff047435 */ /* 0x000fc800000001ff */
[----:B--2---:R-:W-:-:S06]  /*0100*/  IMAD.WIDE R2, R5, 0x4, R2 ;  /* 0x0000000405027825 */ /* 0x004fcc00078e0202 */
[----:B------:R-:W2:Y:S01]  /*0110*/  @!P0 LDG.E R4, desc[UR4][R2.64] ;  /* 0x0000000402048981 */ /* 0x000ea2000c1e1900 */
[----:B------:R-:W-:Y:S01]  /*0120*/  BAR.SYNC.DEFER_BLOCKING 0x0 ;  /* 0x0000000000007b1d */ /* 0x000fe20000010000 */
[----:B--2---:R-:W-:-:S04]  /*0130*/  SEL R4, R4, RZ, !P0 ;  /* 0x000000ff04047207 */ /* 0x004fc80004000000 */
[----:B------:R-:W-:-:S05]  /*0140*/  FSEL R5, R4, RZ, !P0 ;  /* 0x000000ff04057208 */ /* 0x000fca0004000000 */
[----:B------:R-:W1:Y:S02]  /*0150*/  SHFL.BFLY PT, R6, R5, 0x8, 0x1f ;  /* 0x0d001f0005067f89 */ /* 0x000e6400000e0000 */
[----:B-1----:R-:W-:-:S05]  /*0160*/  FADD R6, R5, R6 ;  /* 0x0000000605067221 */ /* 0x002fca0000000000 */
[----:B------:R-:W1:Y:S02]  /*0170*/  SHFL.BFLY PT, R7, R6, 0x4, 0x1f ;  /* 0x0c801f0006077f89 */ /* 0x000e6400000e0000 */
[----:B-1----:R-:W-:-:S05]  /*0180*/  FADD R7, R6, R7 ;  /* 0x0000000706077221 */ /* 0x002fca0000000000 */
[----:B------:R-:W1:Y:S02]  /*0190*/  SHFL.BFLY PT, R8, R7, 0x2, 0x1f ;  /* 0x0c401f0007087f89 */ /* 0x000e6400000e0000 */
[----:B-1----:R-:W-:-:S05]  /*01a0*/  FADD R8, R7, R8 ;  /* 0x0000000807087221 */ /* 0x002fca0000000000 */
[----:B------:R-:W1:Y:S02]  /*01b0*/  SHFL.BFLY PT, R9, R8, 0x1, 0x1f ;  /* 0x0c201f0008097f89 */ /* 0x000e6400000e0000 */
[----:B-1----:R-:W-:-:S04]  /*01c0*/  FADD R9, R8, R9 ;  /* 0x0000000908097221 */ /* 0x002fc80000000000 */
[----:B------:R-:W-:-:S04]  /*01d0*/  FMUL R13, R9, 0.0625 ;  /* 0x3d800000090d7820 */ /* 0x000fc80000400000 */
[----:B------:R-:W-:-:S04]  /*01e0*/  FADD R4, R4, -R13 ;  /* 0x8000000d04047221 */ /* 0x000fc80000000000 */
[----:B------:R-:W-:-:S05]  /*01f0*/  FMUL R4, R4, R4 ;  /* 0x0000000404047220 */ /* 0x000fca0000400000 */
[----:B------:R-:W-:Y:S02]  /*0200*/  FSEL R9, R4, RZ, !P0 ;  /* 0x000000ff04097208 */ /* 0x000fe40004000000 */
[----:B------:R-:W-:Y:S01]  /*0210*/  LOP3.LUT P0, RZ, R10, 0x3f, RZ, 0xc0, !PT ;  /* 0x0000003f0aff7812 */ /* 0x000fe2000780c0ff */
[----:B------:R-:W1:Y:S01]  /*0220*/  LDC.64 R4, c[0x0][0x218] ;  /* 0x00008600ff047b82 */ /* 0x000e620000000a00 */
[----:B------:R-:W-:Y:S01]  /*0230*/  MOV R10, 0x3d800000 ;  /* 0x3d800000000a7802 */ /* 0x000fe20000000f00 */
[----:B------:R-:W2:Y:S01]  /*0240*/  SHFL.BFLY PT, R2, R9, 0x8, 0x1f ;  /* 0x0d001f0009027f89 */ /* 0x000ea200000e0000 */
[----:B------:R-:W-:Y:S01]  /*0250*/  ISETP.LT.AND P0, PT, R0, 0x10, !P0 ;  /* 0x000000100000780c */ /* 0x000fe20004701270 */
[----:B--2---:R-:W-:-:S05]  /*0260*/  FADD R6, R9, R2 ;  /* 0x0000000209067221 */ /* 0x004fca0000000000 */
[----:B------:R-:W2:Y:S02]  /*0270*/  SHFL.BFLY PT, R3, R6, 0x4, 0x1f ;  /* 0x0c801f0006037f89 */ /* 0x000ea400000e0000 */
[----:B--2---:R-:W-:-:S05]  /*0280*/  FADD R7, R6, R3 ;  /* 0x0000000306077221 */ /* 0x004fca0000000000 */
[----:B------:R-:W2:Y:S02]  /*0290*/  SHFL.BFLY PT, R2, R7, 0x2, 0x1f ;  /* 0x0c401f0007027f89 */ /* 0x000ea400000e0000 */
[----:B--2---:R-:W-:Y:S02]  /*02a0*/  FADD R8, R7, R2 ;  /* 0x0000000207087221 */ /* 0x004fe40000000000 */
[----:B------:R-:W2:Y:S03]  /*02b0*/  LDC.64 R2, c[0x0][0x210] ;  /* 0x00008400ff027b82 */ /* 0x000ea60000000a00 */
[----:B------:R-:W3:Y:S01]  /*02c0*/  SHFL.BFLY PT, R11, R8, 0x1, 0x1f ;  /* 0x0c201f00080b7f89 */ /* 0x000ee200000e0000 */
[----:B--2---:R-:W-:-:S04]  /*02d0*/  IMAD.WIDE R2, R0, 0x4, R2 ;  /* 0x0000000400027825 */ /* 0x004fc800078e0202 */
[----:B---3--:R-:W-:Y:S01]  /*02e0*/  FADD R11, R8, R11 ;  /* 0x0000000b080b7221 */ /* 0x008fe20000000000 */
[----:B------:R1:W-:Y:S03]  /*02f0*/  @P0 STG.E desc[UR4][R2.64], R13 ;  /* 0x0000000d02000986 */ /* 0x0003e6000c101904 */
[----:B------:R-:W-:Y:S01]  /*0300*/  FFMA R11, R11, R10, 9.9999997171806853657e-10 ;  /* 0x3089705f0b0b7423 */ /* 0x000fe2000000000a */
[----:B------:R-:W-:Y:S06]  /*0310*/  BAR.SYNC.DEFER_BLOCKING 0x0 ;  /* 0x0000000000007b1d */ /* 0x000fec0000010000 */
[----:B-1----:R-:W-:Y:S05]  /*0320*/  @!P0 EXIT ;  /* 0x000000000000894d */ /* 0x002fea0003800000 */
[----:B------:R-:W0:Y:S01]  /*0330*/  MUFU.SQRT R11, R11 ;  /* 0x0000000b000b7308 */ /* 0x000e220000002000 */
[----:B------:R-:W-:-:S05]  /*0340*/  IMAD.WIDE R2, R0, 0x4, R4 ;  /* 0x0000000400027825 */ /* 0x000fca00078e0204 */
[----:B0-----:R-:W-:Y:S01]  /*0350*/  STG.E desc[UR4][R2.64], R11 ;  /* 0x0000000b02007986 */ /* 0x001fe2000c101904 */
[----:B------:R-:W-:Y:S05]  /*0360*/  EXIT ;  /* 0x000000000000794d */ /* 0x000fea0003800000 */
.L_x_0:
[----:B------:R-:W-:-:S00]  /*0370*/  BRA `(.L_x_0) ;  /* 0xfffffffc00fc7947 */ /* 0x000fc0000383ffff */
[----:B------:R-:W-:-:S00]  /*0380*/  NOP ;  /* 0x0000000000007918 */ /* 0x000fc00000000000 */
[----:B------:R-:W-:-:S00]  /*0390*/  NOP ;  /* 0x0000000000007918 */ /* 0x000fc00000000000 */
[----:B------:R-:W-:-:S00]  /*03a0*/  NOP ;  /* 0x0000000000007918 */ /* 0x000fc00000000000 */
[----:B------:R-:W-:-:S00]  /*03b0*/  NOP ;  /* 0x0000000000007918 */ /* 0x000fc00000000000 */
[----:B------:R-:W-:-:S00]  /*03c0*/  NOP ;  /* 0x0000000000007918 */ /* 0x000fc00000000000 */
[----:B------:R-:W-:-:S00]  /*03d0*/  NOP ;  /* 0x0000000000007918 */ /* 0x000fc00000000000 */
[----:B------:R-:W-:-:S00]  /*03e0*/  NOP ;  /* 0x0000000000007918 */ /* 0x000fc00000000000 */
[----:B------:R-:W-:-:S00]  /*03f0*/  NOP ;  /* 0x0000000000007918 */ /* 0x000fc00000000000 */
.L_x_1:


//--------------------- .nv.global.init           --------------------------
	.section	.nv.global.init,"aw",@progbits
.nv.global.init:
	.type		_$_str,@object
	.size		_$_str,(_$_str_$_2 - _$_str)
_$_str:
        /*0000*/ 	.byte	0x5f, 0x5f, 0x43, 0x55, 0x44, 0x41, 0x5f, 0x46, 0x54, 0x5a, 0x00
	.type		_$_str_$_2,@object
	.size		_$_str_$_2,(.L_1 - _$_str_$_2)
_$_str_$_2:
        /*000b*/ 	.byte	0x5f, 0x5f, 0x43, 0x55, 0x44, 0x41, 0x5f, 0x50, 0x52, 0x45, 0x43, 0x5f, 0x53, 0x51, 0x52, 0x54
        /*001b*/ 	.byte	0x00
.L_1:


//--------------------- .nv.constant0.triton_per_fused_add_mean_sqrt_var_0 --------------------------
	.section	.nv.constant0.triton_per_fused_add_mean_sqrt_var_0,"a",@progbits
	.sectionflags	@""
	.align	4
.nv.constant0.triton_per_fused_add_mean_sqrt_var_0:
	.zero		560
